	.headerflags	@"EF_CUDA_TEXMODE_UNIFIED EF_CUDA_64BIT_ADDRESS EF_CUDA_ACCELERATORS EF_CUDA_SM90 EF_CUDA_VIRTUAL_SM(EF_CUDA_SM90)"
	.elftype	@"ET_EXEC"


//--------------------- .nv.info                  --------------------------
	.section	.nv.info,"",@"SHT_CUDA_INFO"
	.align	4


	//----- nvinfo : EIATTR_REGCOUNT
	.align		4
        /*0000*/ 	.byte	0x04, 0x2f
        /*0002*/ 	.short	(.L_2 - .L_1)
	.align		4
.L_1:
        /*0004*/ 	.word	index@(triton_poi_fused_gelu_10)
        /*0008*/ 	.word	0x00000012


	//----- nvinfo : EIATTR_MIN_STACK_SIZE
	.align		4
.L_2:
        /*000c*/ 	.byte	0x04, 0x12
        /*000e*/ 	.short	(.L_4 - .L_3)
	.align		4
.L_3:
        /*0010*/ 	.word	index@(triton_poi_fused_gelu_10)
        /*0014*/ 	.word	0x00000000


	//----- nvinfo : EIATTR_FRAME_SIZE
	.align		4
.L_4:
        /*0018*/ 	.byte	0x04, 0x11
        /*001a*/ 	.short	(.L_6 - .L_5)
	.align		4
.L_5:
        /*001c*/ 	.word	index@(triton_poi_fused_gelu_10)
        /*0020*/ 	.word	0x00000000


	//----- nvinfo : EIATTR_MIN_STACK_SIZE
	.align		4
.L_6:
        /*0024*/ 	.byte	0x04, 0x12
        /*0026*/ 	.short	(.L_8 - .L_7)
	.align		4
.L_7:
        /*0028*/ 	.word	index@(triton_poi_fused_gelu_10)
        /*002c*/ 	.word	0x00000000
.L_8:


//--------------------- .nv.info.triton_poi_fused_gelu_10 --------------------------
	.section	.nv.info.triton_poi_fused_gelu_10,"",@"SHT_CUDA_INFO"
	.sectionflags	@""
	.align	4


	//----- nvinfo : EIATTR_CUDA_API_VERSION
	.align		4
        /*0000*/ 	.byte	0x04, 0x37
        /*0002*/ 	.short	(.L_10 - .L_9)
.L_9:
        /*0004*/ 	.word	0x0000007c


	//----- nvinfo : EIATTR_KPARAM_INFO
	.align		4
.L_10:
        /*0008*/ 	.byte	0x04, 0x17
        /*000a*/ 	.short	(.L_12 - .L_11)
.L_11:
        /*000c*/ 	.word	0x00000000
        /*0010*/ 	.short	0x0002
        /*0012*/ 	.short	0x0010
        /*0014*/ 	.byte	0x00, 0xf0, 0x11, 0x00


	//----- nvinfo : EIATTR_KPARAM_INFO
	.align		4
.L_12:
        /*0018*/ 	.byte	0x04, 0x17
        /*001a*/ 	.short	(.L_14 - .L_13)
.L_13:
        /*001c*/ 	.word	0x00000000
        /*0020*/ 	.short	0x0001
        /*0022*/ 	.short	0x0008
        /*0024*/ 	.byte	0x00, 0xf4, 0x21, 0x00


	//----- nvinfo : EIATTR_KPARAM_INFO
	.align		4
.L_14:
        /*0028*/ 	.byte	0x04, 0x17
        /*002a*/ 	.short	(.L_16 - .L_15)
.L_15:
        /*002c*/ 	.word	0x00000000
        /*0030*/ 	.short	0x0000
        /*0032*/ 	.short	0x0000
        /*0034*/ 	.byte	0x00, 0xf4, 0x21, 0x00


	//----- nvinfo : EIATTR_SPARSE_MMA_MASK
	.align		4
.L_16:
        /*0038*/ 	.byte	0x03, 0x50
        /*003a*/ 	.short	0x0000


	//----- nvinfo : EIATTR_MAXREG_COUNT
	.align		4
        /*003c*/ 	.byte	0x03, 0x1b
        /*003e*/ 	.short	0x00ff


	//----- nvinfo : EIATTR_EXIT_INSTR_OFFSETS
	.align		4
        /*0040*/ 	.byte	0x04, 0x1c
        /*0042*/ 	.short	(.L_18 - .L_17)


	//   ....[0]....
.L_17:
        /*0044*/ 	.word	0x00000500


	//   ....[1]....
        /*0048*/ 	.word	0x00000520


	//----- nvinfo : EIATTR_REQNTID
	.align		4
.L_18:
        /*004c*/ 	.byte	0x04, 0x10
        /*004e*/ 	.short	(.L_20 - .L_19)
.L_19:
        /*0050*/ 	.word	0x00000080
        /*0054*/ 	.word	0x00000001
        /*0058*/ 	.word	0x00000001


	//----- nvinfo : EIATTR_CBANK_PARAM_SIZE
	.align		4
.L_20:
        /*005c*/ 	.byte	0x03, 0x19
        /*005e*/ 	.short	0x0014


	//----- nvinfo : EIATTR_PARAM_CBANK
	.align		4
        /*0060*/ 	.byte	0x04, 0x0a
        /*0062*/ 	.short	(.L_22 - .L_21)
	.align		4
.L_21:
        /*0064*/ 	.word	index@(.nv.constant0.triton_poi_fused_gelu_10)
        /*0068*/ 	.short	0x0210
        /*006a*/ 	.short	0x0014


	//----- nvinfo : EIATTR_SW_WAR
	.align		4
.L_22:
        /*006c*/ 	.byte	0x04, 0x36
        /*006e*/ 	.short	(.L_24 - .L_23)
.L_23:
        /*0070*/ 	.word	0x00000008
.L_24:


//--------------------- .nv.callgraph             --------------------------
	.section	.nv.callgraph,"",@"SHT_CUDA_CALLGRAPH"
	.align	4
	.sectionentsize	8
	.align		4
        /*0000*/ 	.word	0x00000000
	.align		4
        /*0004*/ 	.word	0xffffffff
	.align		4
        /*0008*/ 	.word	0x00000000
	.align		4
        /*000c*/ 	.word	0xfffffffe
	.align		4
        /*0010*/ 	.word	0x00000000
	.align		4
        /*0014*/ 	.word	0xfffffffd
	.align		4
        /*0018*/ 	.word	0x00000000
	.align		4
        /*001c*/ 	.word	0xfffffffc


//--------------------- .nv.constant4             --------------------------
	.section	.nv.constant4,"a",@progbits
	.align	8
	.align		8
.nv.constant4:
        /*0000*/ 	.dword	_$_str


//--------------------- .text.triton_poi_fused_gelu_10 --------------------------
	.section	.text.triton_poi_fused_gelu_10,"ax",@progbits
	.align	128
        .global         triton_poi_fused_gelu_10
        .type           triton_poi_fused_gelu_10,@function
        .size           triton_poi_fused_gelu_10,(.L_x_1 - triton_poi_fused_gelu_10)
        .other          triton_poi_fused_gelu_10,@"STO_CUDA_ENTRY STV_DEFAULT"
triton_poi_fused_gelu_10:
.text.triton_poi_fused_gelu_10:
[----:B------:R-:W0:Y:S02]  /*0000*/  LDC R1, c[0x0][0x28] ;  /* 0x00000a00ff017b82 */ /* 0x000e240000000800 */
[----:B------:R-:W1:Y:S01]  /*0010*/  S2R R0, SR_TID.X ;  /* 0x0000000000007919 */ /* 0x000e620000002100 */
[----:B------:R-:W2:Y:S01]  /*0020*/  LDC.64 R8, c[0x0][0x210] ;  /* 0x00008400ff087b82 */ /* 0x000ea20000000a00 */
[----:B------:R-:W-:Y:S01]  /*0030*/  ULDC.64 UR4, c[0x0][0x208] ;  /* 0x0000820000047ab9 */ /* 0x000fe20000000a00 */
[----:B------:R-:W3:Y:S01]  /*0040*/  S2R R3, SR_CTAID.X ;  /* 0x0000000000037919 */ /* 0x000ee20000002500 */
[----:B------:R-:W-:Y:S02]  /*0050*/  HFMA2.MMA R10, -RZ, RZ, 0.470947265625, -12.46875 ;  /* 0x3789ca3cff0a7435 */ /* 0x000fe400000001ff */
[----:B------:R-:W-:Y:S01]  /*0060*/  HFMA2.MMA R11, -RZ, RZ, 0.470947265625, -12.46875 ;  /* 0x3789ca3cff0b7435 */ /* 0x000fe200000001ff */
[----:B------:R-:W-:Y:S02]  /*0070*/  MOV R12, 0xb9f560b9 ;  /* 0xb9f560b9000c7802 */ /* 0x000fe40000000f00 */
[----:B------:R-:W-:Y:S01]  /*0080*/  MOV R13, 0xb9f560b9 ;  /* 0xb9f560b9000d7802 */ /* 0x000fe20000000f00 */
[----:B------:R-:W-:Y:S01]  /*0090*/  HFMA2.MMA R15, -RZ, RZ, 0.958984375, -6.1690807342529296875e-05 ;  /* 0x3bac840bff0f7435 */ /* 0x000fe200000001ff */
[----:B------:R-:W-:Y:S01]  /*00a0*/  IMAD.MOV.U32 R14, RZ, RZ, 0x3bac840b ;  /* 0x3bac840bff0e7424 */ /* 0x000fe200078e00ff */
[----:B------:R-:W-:Y:S01]  /*00b0*/  ULDC.64 UR6, c[0x0][0x218] ;  /* 0x0000860000067ab9 */ /* 0x000fe20000000a00 */
[----:B-1----:R-:W-:-:S04]  /*00c0*/  SHF.L.U32 R0, R0, 0x1, RZ ;  /* 0x0000000100007819 */ /* 0x002fc800000006ff */
[----:B------:R-:W-:-:S04]  /*00d0*/  LOP3.LUT R0, R0, 0xfe, RZ, 0xc0, !PT ;  /* 0x000000fe00007812 */ /* 0x000fc800078ec0ff */
[----:B---3--:R-:W-:Y:S02]  /*00e0*/  LEA R0, R3, R0, 0x8 ;  /* 0x0000000003007211 */ /* 0x008fe400078e40ff */
[----:B------:R-:W-:Y:S02]  /*00f0*/  CS2R R2, SRZ ;  /* 0x0000000000027805 */ /* 0x000fe4000001ff00 */
[C---:B------:R-:W-:Y:S01]  /*0100*/  ISETP.GE.AND P0, PT, R0.reuse, 0x100, PT ;  /* 0x000001000000780c */ /* 0x040fe20003f06270 */
[----:B--2---:R-:W-:-:S12]  /*0110*/  IMAD.WIDE R8, R0, 0x4, R8 ;  /* 0x0000000400087825 */ /* 0x004fd800078e0208 */
[----:B------:R1:W2:Y:S02]  /*0120*/  @!P0 LDG.E.64 R2, desc[UR4][R8.64] ;  /* 0x0000000408028981 */ /* 0x0002a4000c1e1b00 */
[----:B-1----:R-:W-:Y:S01]  /*0130*/  MOV R8, 0xbd0c8162 ;  /* 0xbd0c816200087802 */ /* 0x002fe20000000f00 */
[----:B--2---:R-:W-:Y:S01]  /*0140*/  FMUL R4, R2, 0.70710676908493041992 ;  /* 0x3f3504f302047820 */ /* 0x004fe20000400000 */
[----:B------:R-:W-:-:S03]  /*0150*/  FMUL R5, R3, 0.70710676908493041992 ;  /* 0x3f3504f303057820 */ /* 0x000fc60000400000 */
[----:B------:R-:W-:Y:S01]  /*0160*/  FADD.FTZ R7, |R4|, -RZ ;  /* 0x800000ff04077221 */ /* 0x000fe20000010200 */
[----:B------:R-:W-:-:S04]  /*0170*/  FADD.FTZ R6, |R5|, -RZ ;  /* 0x800000ff05067221 */ /* 0x000fc80000010200 */
[----:B------:R-:W-:Y:S02]  /*0180*/  FSETP.GE.AND P1, PT, R7, 1.0029599666595458984, PT ;  /* 0x3f8060fe0700780b */ /* 0x000fe40003f26000 */
[----:B------:R-:W-:-:S11]  /*0190*/  FSETP.GE.AND P2, PT, R6, 1.0029599666595458984, PT ;  /* 0x3f8060fe0600780b */ /* 0x000fd60003f46000 */
[----:B------:R-:W-:Y:S01]  /*01a0*/  @!P1 MOV R10, 0x38b1e96a ;  /* 0x38b1e96a000a9802 */ /* 0x000fe20000000f00 */
[----:B------:R-:W-:Y:S02]  /*01b0*/  @!P1 IMAD.MOV.U32 R12, RZ, RZ, -0x45a8b2e0 ;  /* 0xba574d20ff0c9424 */ /* 0x000fe400078e00ff */
[----:B------:R-:W-:Y:S01]  /*01c0*/  @!P1 FMUL R7, R4, R4 ;  /* 0x0000000404079220 */ /* 0x000fe20000400000 */
[----:B------:R-:W-:Y:S01]  /*01d0*/  @!P2 MOV R11, 0x38b1e96a ;  /* 0x38b1e96a000ba802 */ /* 0x000fe20000000f00 */
[----:B------:R-:W-:Y:S01]  /*01e0*/  @!P2 FMUL R6, R5, R5 ;  /* 0x000000050506a220 */ /* 0x000fe20000400000 */
[----:B------:R-:W-:Y:S01]  /*01f0*/  @!P2 MOV R13, 0xba574d20 ;  /* 0xba574d20000da802 */ /* 0x000fe20000000f00 */
[----:B------:R-:W-:Y:S01]  /*0200*/  FFMA.FTZ R9, R7, R10, R12 ;  /* 0x0000000a07097223 */ /* 0x000fe2000001000c */
[----:B------:R-:W-:Y:S01]  /*0210*/  @!P1 IMAD.MOV.U32 R14, RZ, RZ, 0x3baad5ea ;  /* 0x3baad5eaff0e9424 */ /* 0x000fe200078e00ff */
[----:B------:R-:W-:Y:S01]  /*0220*/  @!P2 MOV R15, 0x3baad5ea ;  /* 0x3baad5ea000fa802 */ /* 0x000fe20000000f00 */
[----:B------:R-:W-:-:S02]  /*0230*/  IMAD.MOV.U32 R10, RZ, RZ, 0x3e1cf906 ;  /* 0x3e1cf906ff0a7424 */ /* 0x000fc400078e00ff */
[----:B------:R-:W-:Y:S01]  /*0240*/  FFMA.FTZ R12, R6, R11, R13 ;  /* 0x0000000b060c7223 */ /* 0x000fe2000001000d */
[----:B------:R-:W-:Y:S01]  /*0250*/  HFMA2.MMA R11, -RZ, RZ, -1.26171875, -2.110004425048828125e-05 ;  /* 0xbd0c8162ff0b7435 */ /* 0x000fe200000001ff */
[-C--:B------:R-:W-:Y:S01]  /*0260*/  FFMA.FTZ R9, R9, R7.reuse, R14 ;  /* 0x0000000709097223 */ /* 0x080fe2000001000e */
[----:B------:R-:W-:Y:S01]  /*0270*/  @!P1 MOV R8, 0xbcdc1be7 ;  /* 0xbcdc1be700089802 */ /* 0x000fe20000000f00 */
[-C--:B------:R-:W-:Y:S01]  /*0280*/  FFMA.FTZ R14, R12, R6.reuse, R15 ;  /* 0x000000060c0e7223 */ /* 0x080fe2000001000f */
[----:B------:R-:W-:Y:S01]  /*0290*/  HFMA2.MMA R12, -RZ, RZ, 1.853515625, -0.00091457366943359375 ;  /* 0x3f6a937eff0c7435 */ /* 0x000fe200000001ff */
[----:B------:R-:W-:Y:S01]  /*02a0*/  @!P1 IMAD.MOV.U32 R10, RZ, RZ, 0x3de718af ;  /* 0x3de718afff0a9424 */ /* 0x000fe200078e00ff */
[----:B------:R-:W-:Y:S01]  /*02b0*/  @!P2 MOV R11, 0xbcdc1be7 ;  /* 0xbcdc1be7000ba802 */ /* 0x000fe20000000f00 */
[-C--:B------:R-:W-:Y:S01]  /*02c0*/  FFMA.FTZ R9, R9, R7.reuse, R8 ;  /* 0x0000000709097223 */ /* 0x080fe20000010008 */
[----:B------:R-:W-:Y:S01]  /*02d0*/  HFMA2.MMA R8, -RZ, RZ, 1.78125, -136.25 ;  /* 0x3f20d842ff087435 */ /* 0x000fe200000001ff */
[----:B------:R-:W-:Y:S01]  /*02e0*/  MOV R13, 0x3f6a937e ;  /* 0x3f6a937e000d7802 */ /* 0x000fe20000000f00 */
[----:B------:R-:W-:Y:S01]  /*02f0*/  HFMA2.MMA R15, -RZ, RZ, 1.78125, -136.25 ;  /* 0x3f20d842ff0f7435 */ /* 0x000fe200000001ff */
[-C--:B------:R-:W-:Y:S01]  /*0300*/  FFMA.FTZ R14, R14, R6.reuse, R11 ;  /* 0x000000060e0e7223 */ /* 0x080fe2000001000b */
[----:B------:R-:W-:Y:S01]  /*0310*/  MOV R11, 0x3e1cf906 ;  /* 0x3e1cf906000b7802 */ /* 0x000fe20000000f00 */
[----:B------:R-:W-:Y:S01]  /*0320*/  @!P2 IMAD.MOV.U32 R11, RZ, RZ, 0x3de718af ;  /* 0x3de718afff0ba424 */ /* 0x000fe200078e00ff */
[----:B------:R-:W-:Y:S01]  /*0330*/  @!P1 MOV R12, 0xbec093ac ;  /* 0xbec093ac000c9802 */ /* 0x000fe20000000f00 */
[-C--:B------:R-:W-:Y:S01]  /*0340*/  FFMA.FTZ R9, R9, R7.reuse, R10 ;  /* 0x0000000709097223 */ /* 0x080fe2000001000a */
[----:B------:R-:W-:Y:S01]  /*0350*/  @!P2 MOV R13, 0xbec093ac ;  /* 0xbec093ac000da802 */ /* 0x000fe20000000f00 */
[-C--:B------:R-:W-:Y:S01]  /*0360*/  FFMA.FTZ R14, R14, R6.reuse, R11 ;  /* 0x000000060e0e7223 */ /* 0x080fe2000001000b */
[----:B------:R-:W-:Y:S01]  /*0370*/  @!P1 MOV R8, 0x3e0375d3 ;  /* 0x3e0375d300089802 */ /* 0x000fe20000000f00 */
[-C--:B------:R-:W-:Y:S01]  /*0380*/  FFMA.FTZ R9, R9, R7.reuse, R12 ;  /* 0x0000000709097223 */ /* 0x080fe2000001000c */
[----:B------:R-:W-:Y:S01]  /*0390*/  @!P2 MOV R15, 0x3e0375d3 ;  /* 0x3e0375d3000fa802 */ /* 0x000fe20000000f00 */
[----:B------:R-:W-:Y:S01]  /*03a0*/  FFMA.FTZ R14, R14, R6, R13 ;  /* 0x000000060e0e7223 */ /* 0x000fe2000001000d */
[----:B------:R-:W-:Y:S01]  /*03b0*/  FSEL R11, -R7, R4, P1 ;  /* 0x00000004070b7208 */ /* 0x000fe20000800100 */
[----:B------:R-:W-:Y:S01]  /*03c0*/  FFMA.FTZ R8, R9, R7, R8 ;  /* 0x0000000709087223 */ /* 0x000fe20000010008 */
[----:B------:R-:W-:Y:S01]  /*03d0*/  FSEL R7, -R6, R5, P2 ;  /* 0x0000000506077208 */ /* 0x000fe20001000100 */
[----:B------:R-:W-:-:S02]  /*03e0*/  FFMA.FTZ R14, R14, R6, R15 ;  /* 0x000000060e0e7223 */ /* 0x000fc4000001000f */
[----:B------:R-:W-:Y:S02]  /*03f0*/  FFMA.FTZ R8, R8, R11, R11 ;  /* 0x0000000b08087223 */ /* 0x000fe4000001000b */
[----:B------:R-:W-:Y:S02]  /*0400*/  FFMA.FTZ R14, R14, R7, R7 ;  /* 0x000000070e0e7223 */ /* 0x000fe40000010007 */
[----:B------:R-:W1:Y:S08]  /*0410*/  @P1 MUFU.EX2 R6, R8 ;  /* 0x0000000800061308 */ /* 0x000e700000000800 */
[----:B------:R-:W2:Y:S01]  /*0420*/  @P2 MUFU.EX2 R9, R14 ;  /* 0x0000000e00092308 */ /* 0x000ea20000000800 */
[----:B-1----:R-:W-:-:S05]  /*0430*/  @P1 FADD R7, -R6, 1 ;  /* 0x3f80000006071421 */ /* 0x002fca0000000100 */
[----:B------:R-:W-:Y:S01]  /*0440*/  @P1 LOP3.LUT R8, R7, 0x80000000, R4, 0xf8, !PT ;  /* 0x8000000007081812 */ /* 0x000fe200078ef804 */
[----:B------:R-:W-:Y:S01]  /*0450*/  FMUL R4, R3, 0.5 ;  /* 0x3f00000003047820 */ /* 0x000fe20000400000 */
[----:B------:R-:W-:Y:S01]  /*0460*/  SHF.R.S32.HI R3, RZ, 0x1f, R0 ;  /* 0x0000001fff037819 */ /* 0x000fe20000011400 */
[----:B--2---:R-:W-:Y:S01]  /*0470*/  @P2 FADD R6, -R9, 1 ;  /* 0x3f80000009062421 */ /* 0x004fe20000000100 */
[----:B------:R-:W-:Y:S01]  /*0480*/  FMUL R9, R2, 0.5 ;  /* 0x3f00000002097820 */ /* 0x000fe20000400000 */
[----:B------:R-:W-:Y:S01]  /*0490*/  LEA R2, P1, R0, UR6, 0x2 ;  /* 0x0000000600027c11 */ /* 0x000fe2000f8210ff */
[----:B------:R-:W-:Y:S02]  /*04a0*/  FADD R8, R8, 1 ;  /* 0x3f80000008087421 */ /* 0x000fe40000000000 */
[----:B------:R-:W-:Y:S02]  /*04b0*/  @P2 LOP3.LUT R14, R6, 0x80000000, R5, 0xf8, !PT ;  /* 0x80000000060e2812 */ /* 0x000fe400078ef805 */
[----:B------:R-:W-:Y:S01]  /*04c0*/  LEA.HI.X R3, R0, UR7, R3, 0x2, P1 ;  /* 0x0000000700037c11 */ /* 0x000fe200088f1403 */
[----:B------:R-:W-:-:S02]  /*04d0*/  FMUL R8, R9, R8 ;  /* 0x0000000809087220 */ /* 0x000fc40000400000 */
[----:B------:R-:W-:-:S04]  /*04e0*/  FADD R5, R14, 1 ;  /* 0x3f8000000e057421 */ /* 0x000fc80000000000 */
[----:B------:R-:W-:Y:S01]  /*04f0*/  FMUL R9, R4, R5 ;  /* 0x0000000504097220 */ /* 0x000fe20000400000 */
[----:B------:R-:W-:Y:S06]  /*0500*/  @P0 EXIT ;  /* 0x000000000000094d */ /* 0x000fec0003800000 */
[----:B------:R-:W-:Y:S01]  /*0510*/  STG.E.64 desc[UR4][R2.64], R8 ;  /* 0x0000000802007986 */ /* 0x000fe2000c101b04 */
[----:B------:R-:W-:Y:S05]  /*0520*/  EXIT ;  /* 0x000000000000794d */ /* 0x000fea0003800000 */
.L_x_0:
[----:B------:R-:W-:-:S00]  /*0530*/  BRA `(.L_x_0) ;  /* 0xfffffffc00fc7947 */ /* 0x000fc0000383ffff */
[----:B------:R-:W-:-:S00]  /*0540*/  NOP ;  /* 0x0000000000007918 */ /* 0x000fc00000000000 */
        /* <DEDUP_REMOVED lines=11> */
.L_x_1:


//--------------------- .nv.global.init           --------------------------
	.section	.nv.global.init,"aw",@progbits
.nv.global.init:
	.type		_$_str,@object
	.size		_$_str,(.L_0 - _$_str)
_$_str:
        /*0000*/ 	.byte	0x5f, 0x5f, 0x43, 0x55, 0x44, 0x41, 0x5f, 0x46, 0x54, 0x5a, 0x00
.L_0:


//--------------------- .nv.constant0.triton_poi_fused_gelu_10 --------------------------
	.section	.nv.constant0.triton_poi_fused_gelu_10,"a",@progbits
	.sectionflags	@""
	.align	4
.nv.constant0.triton_poi_fused_gelu_10:
	.zero		548
